//
// Generated by NVIDIA NVVM Compiler
//
// Compiler Build ID: CL-36424714
// Cuda compilation tools, release 13.0, V13.0.88
// Based on NVVM 20.0.0
//

.version 9.0
.target sm_100
.address_size 64

	// .globl	_Z17cu_move_particlesP8Particleiii
.global .align 4 .b8 __cudart_i2opi_f[24] = {65, 144, 67, 60, 153, 149, 98, 219, 192, 221, 52, 245, 209, 87, 39, 252, 41, 21, 68, 78, 110, 131, 249, 162};

.visible .entry _Z17cu_move_particlesP8Particleiii(
	.param .u64 .ptr .align 1 _Z17cu_move_particlesP8Particleiii_param_0,
	.param .u32 _Z17cu_move_particlesP8Particleiii_param_1,
	.param .u32 _Z17cu_move_particlesP8Particleiii_param_2,
	.param .u32 _Z17cu_move_particlesP8Particleiii_param_3
)
{
	.local .align 4 .b8 	__local_depot0[28];
	.reg .b64 	%SP;
	.reg .b64 	%SPL;
	.reg .pred 	%p<26>;
	.reg .b32 	%r<124>;
	.reg .b32 	%f<86>;
	.reg .b64 	%rd<61>;
	.reg .b64 	%fd<11>;

	mov.u64 	%SPL, __local_depot0;
	ld.param.u64 	%rd23, [_Z17cu_move_particlesP8Particleiii_param_0];
	ld.param.u32 	%r42, [_Z17cu_move_particlesP8Particleiii_param_1];
	ld.param.u32 	%r43, [_Z17cu_move_particlesP8Particleiii_param_2];
	ld.param.u32 	%r44, [_Z17cu_move_particlesP8Particleiii_param_3];
	add.u64 	%rd1, %SPL, 0;
	mov.u32 	%r45, %ntid.x;
	mov.u32 	%r46, %ctaid.x;
	mov.u32 	%r47, %tid.x;
	mad.lo.s32 	%r1, %r45, %r46, %r47;
	setp.ge.s32 	%p1, %r1, %r42;
	@%p1 bra 	$L__BB0_26;
	cvt.rn.f32.s32 	%f15, %r1;
	cvt.rn.f32.s32 	%f16, %r42;
	div.rn.f32 	%f17, %f15, %f16;
	cvt.f64.f32 	%fd1, %f17;
	mul.f64 	%fd2, %fd1, 0d401921FB5443D6F4;
	cvt.rn.f32.s32 	%f18, %r43;
	cvt.rn.f32.s32 	%f19, %r44;
	div.rn.f32 	%f20, %f18, %f19;
	cvt.f64.f32 	%fd3, %f20;
	mul.f64 	%fd4, %fd2, %fd3;
	cvt.rn.f32.f64 	%f1, %fd4;
	mul.f32 	%f21, %f1, 0f3F22F983;
	cvt.rni.s32.f32 	%r123, %f21;
	cvt.rn.f32.s32 	%f22, %r123;
	fma.rn.f32 	%f23, %f22, 0fBFC90FDA, %f1;
	fma.rn.f32 	%f24, %f22, 0fB3A22168, %f23;
	fma.rn.f32 	%f85, %f22, 0fA7C234C5, %f24;
	abs.f32 	%f3, %f1;
	setp.ltu.f32 	%p2, %f3, 0f47CE4780;
	mov.u32 	%r115, %r123;
	mov.f32 	%f83, %f85;
	@%p2 bra 	$L__BB0_9;
	setp.neu.f32 	%p3, %f3, 0f7F800000;
	@%p3 bra 	$L__BB0_4;
	mov.f32 	%f27, 0f00000000;
	mul.rn.f32 	%f83, %f1, %f27;
	mov.b32 	%r115, 0;
	bra.uni 	$L__BB0_9;
$L__BB0_4:
	mov.b32 	%r3, %f1;
	shl.b32 	%r49, %r3, 8;
	or.b32  	%r4, %r49, -2147483648;
	mov.b64 	%rd54, 0;
	mov.b32 	%r112, 0;
	mov.u64 	%rd52, __cudart_i2opi_f;
	mov.u64 	%rd53, %rd1;
$L__BB0_5:
	.pragma "nounroll";
	ld.global.nc.u32 	%r50, [%rd52];
	mad.wide.u32 	%rd27, %r50, %r4, %rd54;
	shr.u64 	%rd54, %rd27, 32;
	st.local.u32 	[%rd53], %rd27;
	add.s32 	%r112, %r112, 1;
	add.s64 	%rd53, %rd53, 4;
	add.s64 	%rd52, %rd52, 4;
	setp.ne.s32 	%p4, %r112, 6;
	@%p4 bra 	$L__BB0_5;
	shr.u32 	%r51, %r3, 23;
	st.local.u32 	[%rd1+24], %rd54;
	and.b32  	%r7, %r51, 31;
	and.b32  	%r52, %r51, 224;
	add.s32 	%r53, %r52, -128;
	shr.u32 	%r54, %r53, 5;
	mul.wide.u32 	%rd28, %r54, 4;
	sub.s64 	%rd8, %rd1, %rd28;
	ld.local.u32 	%r113, [%rd8+24];
	ld.local.u32 	%r114, [%rd8+20];
	setp.eq.s32 	%p5, %r7, 0;
	@%p5 bra 	$L__BB0_8;
	shf.l.wrap.b32 	%r113, %r114, %r113, %r7;
	ld.local.u32 	%r55, [%rd8+16];
	shf.l.wrap.b32 	%r114, %r55, %r114, %r7;
$L__BB0_8:
	shr.u32 	%r56, %r113, 30;
	shf.l.wrap.b32 	%r57, %r114, %r113, 2;
	shl.b32 	%r58, %r114, 2;
	shr.u32 	%r59, %r57, 31;
	add.s32 	%r60, %r59, %r56;
	neg.s32 	%r61, %r60;
	setp.lt.s32 	%p6, %r3, 0;
	selp.b32 	%r115, %r61, %r60, %p6;
	xor.b32  	%r62, %r57, %r3;
	shr.s32 	%r63, %r57, 31;
	xor.b32  	%r64, %r63, %r57;
	xor.b32  	%r65, %r63, %r58;
	cvt.u64.u32 	%rd29, %r64;
	shl.b64 	%rd30, %rd29, 32;
	cvt.u64.u32 	%rd31, %r65;
	or.b64  	%rd32, %rd30, %rd31;
	cvt.rn.f64.s64 	%fd5, %rd32;
	mul.f64 	%fd6, %fd5, 0d3BF921FB54442D19;
	cvt.rn.f32.f64 	%f25, %fd6;
	neg.f32 	%f26, %f25;
	setp.lt.s32 	%p7, %r62, 0;
	selp.f32 	%f83, %f26, %f25, %p7;
$L__BB0_9:
	setp.ltu.f32 	%p8, %f3, 0f47CE4780;
	mul.rn.f32 	%f28, %f83, %f83;
	and.b32  	%r67, %r115, 1;
	setp.eq.b32 	%p9, %r67, 1;
	selp.f32 	%f29, 0f3F800000, %f83, %p9;
	fma.rn.f32 	%f30, %f28, %f29, 0f00000000;
	fma.rn.f32 	%f31, %f28, 0f37CBAC00, 0fBAB607ED;
	selp.f32 	%f32, %f31, 0fB94D4153, %p9;
	selp.f32 	%f33, 0f3D2AAABB, 0f3C0885E4, %p9;
	fma.rn.f32 	%f34, %f32, %f28, %f33;
	selp.f32 	%f35, 0fBEFFFFFF, 0fBE2AAAA8, %p9;
	fma.rn.f32 	%f36, %f34, %f28, %f35;
	fma.rn.f32 	%f37, %f36, %f30, %f29;
	and.b32  	%r68, %r115, 2;
	setp.eq.s32 	%p10, %r68, 0;
	mov.f32 	%f38, 0f00000000;
	sub.f32 	%f39, %f38, %f37;
	selp.f32 	%f7, %f37, %f39, %p10;
	mov.u32 	%r119, %r123;
	mov.f32 	%f84, %f85;
	@%p8 bra 	$L__BB0_17;
	setp.neu.f32 	%p11, %f3, 0f7F800000;
	@%p11 bra 	$L__BB0_12;
	mov.f32 	%f42, 0f00000000;
	mul.rn.f32 	%f84, %f1, %f42;
	mov.b32 	%r119, 0;
	bra.uni 	$L__BB0_17;
$L__BB0_12:
	mov.b32 	%r16, %f1;
	shl.b32 	%r70, %r16, 8;
	or.b32  	%r17, %r70, -2147483648;
	mov.b64 	%rd57, 0;
	mov.b32 	%r116, 0;
	mov.u64 	%rd55, __cudart_i2opi_f;
	mov.u64 	%rd56, %rd1;
$L__BB0_13:
	.pragma "nounroll";
	ld.global.nc.u32 	%r71, [%rd55];
	mad.wide.u32 	%rd35, %r71, %r17, %rd57;
	shr.u64 	%rd57, %rd35, 32;
	st.local.u32 	[%rd56], %rd35;
	add.s32 	%r116, %r116, 1;
	add.s64 	%rd56, %rd56, 4;
	add.s64 	%rd55, %rd55, 4;
	setp.ne.s32 	%p12, %r116, 6;
	@%p12 bra 	$L__BB0_13;
	shr.u32 	%r72, %r16, 23;
	st.local.u32 	[%rd1+24], %rd57;
	and.b32  	%r20, %r72, 31;
	and.b32  	%r73, %r72, 224;
	add.s32 	%r74, %r73, -128;
	shr.u32 	%r75, %r74, 5;
	mul.wide.u32 	%rd36, %r75, 4;
	sub.s64 	%rd15, %rd1, %rd36;
	ld.local.u32 	%r117, [%rd15+24];
	ld.local.u32 	%r118, [%rd15+20];
	setp.eq.s32 	%p13, %r20, 0;
	@%p13 bra 	$L__BB0_16;
	shf.l.wrap.b32 	%r117, %r118, %r117, %r20;
	ld.local.u32 	%r76, [%rd15+16];
	shf.l.wrap.b32 	%r118, %r76, %r118, %r20;
$L__BB0_16:
	shr.u32 	%r77, %r117, 30;
	shf.l.wrap.b32 	%r78, %r118, %r117, 2;
	shl.b32 	%r79, %r118, 2;
	shr.u32 	%r80, %r78, 31;
	add.s32 	%r81, %r80, %r77;
	neg.s32 	%r82, %r81;
	setp.lt.s32 	%p14, %r16, 0;
	selp.b32 	%r119, %r82, %r81, %p14;
	xor.b32  	%r83, %r78, %r16;
	shr.s32 	%r84, %r78, 31;
	xor.b32  	%r85, %r84, %r78;
	xor.b32  	%r86, %r84, %r79;
	cvt.u64.u32 	%rd37, %r85;
	shl.b64 	%rd38, %rd37, 32;
	cvt.u64.u32 	%rd39, %r86;
	or.b64  	%rd40, %rd38, %rd39;
	cvt.rn.f64.s64 	%fd7, %rd40;
	mul.f64 	%fd8, %fd7, 0d3BF921FB54442D19;
	cvt.rn.f32.f64 	%f40, %fd8;
	neg.f32 	%f41, %f40;
	setp.lt.s32 	%p15, %r83, 0;
	selp.f32 	%f84, %f41, %f40, %p15;
$L__BB0_17:
	setp.ltu.f32 	%p16, %f3, 0f47CE4780;
	add.s32 	%r88, %r119, 1;
	mul.rn.f32 	%f43, %f84, %f84;
	and.b32  	%r89, %r119, 1;
	setp.eq.b32 	%p17, %r89, 1;
	selp.f32 	%f44, %f84, 0f3F800000, %p17;
	fma.rn.f32 	%f45, %f43, %f44, 0f00000000;
	fma.rn.f32 	%f46, %f43, 0f37CBAC00, 0fBAB607ED;
	selp.f32 	%f47, 0fB94D4153, %f46, %p17;
	selp.f32 	%f48, 0f3C0885E4, 0f3D2AAABB, %p17;
	fma.rn.f32 	%f49, %f47, %f43, %f48;
	selp.f32 	%f50, 0fBE2AAAA8, 0fBEFFFFFF, %p17;
	fma.rn.f32 	%f51, %f49, %f43, %f50;
	fma.rn.f32 	%f52, %f51, %f45, %f44;
	and.b32  	%r90, %r88, 2;
	setp.eq.s32 	%p18, %r90, 0;
	mov.f32 	%f53, 0f00000000;
	sub.f32 	%f54, %f53, %f52;
	selp.f32 	%f11, %f52, %f54, %p18;
	@%p16 bra 	$L__BB0_25;
	setp.neu.f32 	%p19, %f3, 0f7F800000;
	@%p19 bra 	$L__BB0_20;
	mov.f32 	%f57, 0f00000000;
	mul.rn.f32 	%f85, %f1, %f57;
	mov.b32 	%r123, 0;
	bra.uni 	$L__BB0_25;
$L__BB0_20:
	mov.b32 	%r29, %f1;
	shl.b32 	%r92, %r29, 8;
	or.b32  	%r30, %r92, -2147483648;
	mov.b64 	%rd60, 0;
	mov.b32 	%r120, 0;
	mov.u64 	%rd58, __cudart_i2opi_f;
	mov.u64 	%rd59, %rd1;
$L__BB0_21:
	.pragma "nounroll";
	ld.global.nc.u32 	%r93, [%rd58];
	mad.wide.u32 	%rd43, %r93, %r30, %rd60;
	shr.u64 	%rd60, %rd43, 32;
	st.local.u32 	[%rd59], %rd43;
	add.s32 	%r120, %r120, 1;
	add.s64 	%rd59, %rd59, 4;
	add.s64 	%rd58, %rd58, 4;
	setp.ne.s32 	%p20, %r120, 6;
	@%p20 bra 	$L__BB0_21;
	shr.u32 	%r94, %r29, 23;
	st.local.u32 	[%rd1+24], %rd60;
	and.b32  	%r33, %r94, 31;
	and.b32  	%r95, %r94, 224;
	add.s32 	%r96, %r95, -128;
	shr.u32 	%r97, %r96, 5;
	mul.wide.u32 	%rd44, %r97, 4;
	sub.s64 	%rd22, %rd1, %rd44;
	ld.local.u32 	%r121, [%rd22+24];
	ld.local.u32 	%r122, [%rd22+20];
	setp.eq.s32 	%p21, %r33, 0;
	@%p21 bra 	$L__BB0_24;
	shf.l.wrap.b32 	%r121, %r122, %r121, %r33;
	ld.local.u32 	%r98, [%rd22+16];
	shf.l.wrap.b32 	%r122, %r98, %r122, %r33;
$L__BB0_24:
	shr.u32 	%r99, %r121, 30;
	shf.l.wrap.b32 	%r100, %r122, %r121, 2;
	shl.b32 	%r101, %r122, 2;
	shr.u32 	%r102, %r100, 31;
	add.s32 	%r103, %r102, %r99;
	neg.s32 	%r104, %r103;
	setp.lt.s32 	%p22, %r29, 0;
	selp.b32 	%r123, %r104, %r103, %p22;
	xor.b32  	%r105, %r100, %r29;
	shr.s32 	%r106, %r100, 31;
	xor.b32  	%r107, %r106, %r100;
	xor.b32  	%r108, %r106, %r101;
	cvt.u64.u32 	%rd45, %r107;
	shl.b64 	%rd46, %rd45, 32;
	cvt.u64.u32 	%rd47, %r108;
	or.b64  	%rd48, %rd46, %rd47;
	cvt.rn.f64.s64 	%fd9, %rd48;
	mul.f64 	%fd10, %fd9, 0d3BF921FB54442D19;
	cvt.rn.f32.f64 	%f55, %fd10;
	neg.f32 	%f56, %f55;
	setp.lt.s32 	%p23, %r105, 0;
	selp.f32 	%f85, %f56, %f55, %p23;
$L__BB0_25:
	mul.rn.f32 	%f58, %f85, %f85;
	and.b32  	%r110, %r123, 1;
	setp.eq.b32 	%p24, %r110, 1;
	selp.f32 	%f59, 0f3F800000, %f85, %p24;
	fma.rn.f32 	%f60, %f58, %f59, 0f00000000;
	fma.rn.f32 	%f61, %f58, 0f37CBAC00, 0fBAB607ED;
	selp.f32 	%f62, %f61, 0fB94D4153, %p24;
	selp.f32 	%f63, 0f3D2AAABB, 0f3C0885E4, %p24;
	fma.rn.f32 	%f64, %f62, %f58, %f63;
	selp.f32 	%f65, 0fBEFFFFFF, 0fBE2AAAA8, %p24;
	fma.rn.f32 	%f66, %f64, %f58, %f65;
	fma.rn.f32 	%f67, %f66, %f60, %f59;
	and.b32  	%r111, %r123, 2;
	setp.eq.s32 	%p25, %r111, 0;
	mov.f32 	%f68, 0f00000000;
	sub.f32 	%f69, %f68, %f67;
	selp.f32 	%f70, %f67, %f69, %p25;
	cvta.to.global.u64 	%rd49, %rd23;
	mul.wide.s32 	%rd50, %r1, 24;
	add.s64 	%rd51, %rd49, %rd50;
	ld.global.f32 	%f71, [%rd51+12];
	ld.global.f32 	%f72, [%rd51+16];
	ld.global.f32 	%f73, [%rd51+20];
	add.f32 	%f74, %f7, %f71;
	add.f32 	%f75, %f11, %f72;
	add.f32 	%f76, %f73, %f70;
	st.global.f32 	[%rd51+12], %f74;
	st.global.f32 	[%rd51+16], %f75;
	st.global.f32 	[%rd51+20], %f76;
	ld.global.f32 	%f77, [%rd51];
	ld.global.f32 	%f78, [%rd51+4];
	ld.global.f32 	%f79, [%rd51+8];
	add.f32 	%f80, %f77, %f74;
	add.f32 	%f81, %f78, %f75;
	add.f32 	%f82, %f79, %f76;
	st.global.f32 	[%rd51], %f80;
	st.global.f32 	[%rd51+4], %f81;
	st.global.f32 	[%rd51+8], %f82;
$L__BB0_26:
	ret;

}


// ===== COMPILED SASS (sm_100) =====

	.target	sm_100

	.elftype	@"ET_EXEC"


//--------------------- .note.nv.tkinfo           --------------------------
	.section	.note.nv.tkinfo,"",@"SHT_NOTE"
	.sectionflags	@"SHF_NOTE_NV_TKINFO"
	.tkinfo
        /*0018*/ 	.word	0x00000002
        /*0030*/ 	.string	""
        /*0030*/ 	.string	"ptxas"
        /*0030*/ 	.string	"Cuda compilation tools, release 13.0, V13.0.88"
        /*0030*/ 	.string	"Build cuda_13.0.r13.0/compiler.36424714_0"
        /*0030*/ 	.string	"-arch sm_100 -m 64 "



//--------------------- .note.nv.cuinfo           --------------------------
	.section	.note.nv.cuinfo,"",@"SHT_NOTE"
	.sectionflags	@"SHF_NOTE_NV_CUINFO"
        /*0018*/ 	.short	0x0002
        /*001a*/ 	.short	0x0064
        /*001c*/ 	.short	0x0082
	.zero		2


//--------------------- .nv.info                  --------------------------
	.section	.nv.info,"",@"SHT_CUDA_INFO"
	.align	4


	//----- nvinfo : EIATTR_REGCOUNT
	.align		4
        /*0000*/ 	.byte	0x04, 0x2f
        /*0002*/ 	.short	(.L_2 - .L_1)
	.align		4
.L_1:
        /*0004*/ 	.word	index@(_Z17cu_move_particlesP8Particleiii)
        /*0008*/ 	.word	0x00000016


	//----- nvinfo : EIATTR_FRAME_SIZE
	.align		4
.L_2:
        /*000c*/ 	.byte	0x04, 0x11
        /*000e*/ 	.short	(.L_4 - .L_3)
	.align		4
.L_3:
        /*0010*/ 	.word	index@($__internal_0_$__cuda_sm3x_div_rn_noftz_f32_slowpath)
        /*0014*/ 	.word	0x00000020


	//----- nvinfo : EIATTR_FRAME_SIZE
	.align		4
.L_4:
        /*0018*/ 	.byte	0x04, 0x11
        /*001a*/ 	.short	(.L_6 - .L_5)
	.align		4
.L_5:
        /*001c*/ 	.word	index@(_Z17cu_move_particlesP8Particleiii)
        /*0020*/ 	.word	0x00000020


	//----- nvinfo : EIATTR_MIN_STACK_SIZE
	.align		4
.L_6:
        /*0024*/ 	.byte	0x04, 0x12
        /*0026*/ 	.short	(.L_8 - .L_7)
	.align		4
.L_7:
        /*0028*/ 	.word	index@(_Z17cu_move_particlesP8Particleiii)
        /*002c*/ 	.word	0x00000020
.L_8:


//--------------------- .nv.compat                --------------------------
	.section	.nv.compat,"",@"SHT_CUDA_COMPAT_INFO"
	.align	4
        /*0000*/ 	.byte	0x02, 0x09, 0x00, 0x00, 0x02, 0x02, 0x01, 0x00, 0x02, 0x05, 0x05, 0x00, 0x03, 0x07, 0x01, 0x01
        /*0010*/ 	.byte	0x02, 0x03, 0x00, 0x00, 0x02, 0x06, 0x01, 0x00, 0x04, 0x0b, 0x08, 0x00, 0x01, 0x00, 0x00, 0x00
        /*0020*/ 	.byte	0x00, 0x00, 0x00, 0x00


//--------------------- .nv.info._Z17cu_move_particlesP8Particleiii --------------------------
	.section	.nv.info._Z17cu_move_particlesP8Particleiii,"",@"SHT_CUDA_INFO"
	.sectionflags	@""
	.align	4


	//----- nvinfo : EIATTR_CUDA_API_VERSION
	.align		4
        /*0000*/ 	.byte	0x04, 0x37
        /*0002*/ 	.short	(.L_10 - .L_9)
.L_9:
        /*0004*/ 	.word	0x00000082


	//----- nvinfo : EIATTR_KPARAM_INFO
	.align		4
.L_10:
        /*0008*/ 	.byte	0x04, 0x17
        /*000a*/ 	.short	(.L_12 - .L_11)
.L_11:
        /*000c*/ 	.word	0x00000000
        /*0010*/ 	.short	0x0003
        /*0012*/ 	.short	0x0010
        /*0014*/ 	.byte	0x00, 0xf0, 0x11, 0x00


	//----- nvinfo : EIATTR_KPARAM_INFO
	.align		4
.L_12:
        /*0018*/ 	.byte	0x04, 0x17
        /*001a*/ 	.short	(.L_14 - .L_13)
.L_13:
        /*001c*/ 	.word	0x00000000
        /*0020*/ 	.short	0x0002
        /*0022*/ 	.short	0x000c
        /*0024*/ 	.byte	0x00, 0xf0, 0x11, 0x00


	//----- nvinfo : EIATTR_KPARAM_INFO
	.align		4
.L_14:
        /*0028*/ 	.byte	0x04, 0x17
        /*002a*/ 	.short	(.L_16 - .L_15)
.L_15:
        /*002c*/ 	.word	0x00000000
        /*0030*/ 	.short	0x0001
        /*0032*/ 	.short	0x0008
        /*0034*/ 	.byte	0x00, 0xf0, 0x11, 0x00


	//----- nvinfo : EIATTR_KPARAM_INFO
	.align		4
.L_16:
        /*0038*/ 	.byte	0x04, 0x17
        /*003a*/ 	.short	(.L_18 - .L_17)
.L_17:
        /*003c*/ 	.word	0x00000000
        /*0040*/ 	.short	0x0000
        /*0042*/ 	.short	0x0000
        /*0044*/ 	.byte	0x00, 0xf5, 0x21, 0x00


	//----- nvinfo : EIATTR_SPARSE_MMA_MASK
	.align		4
.L_18:
        /*0048*/ 	.byte	0x03, 0x50
        /*004a*/ 	.short	0x0000


	//----- nvinfo : EIATTR_MAXREG_COUNT
	.align		4
        /*004c*/ 	.byte	0x03, 0x1b
        /*004e*/ 	.short	0x00ff


	//----- nvinfo : EIATTR_MERCURY_ISA_VERSION
	.align		4
        /*0050*/ 	.byte	0x03, 0x5f
        /*0052*/ 	.short	0x0101


	//----- nvinfo : EIATTR_VRC_CTA_INIT_COUNT
	.align		4
        /*0054*/ 	.byte	0x02, 0x4a
	.zero		1
	.zero		1


	//----- nvinfo : EIATTR_EXIT_INSTR_OFFSETS
	.align		4
        /*0058*/ 	.byte	0x04, 0x1c
        /*005a*/ 	.short	(.L_20 - .L_19)


	//   ....[0]....
.L_19:
        /*005c*/ 	.word	0x00000080


	//   ....[1]....
        /*0060*/ 	.word	0x000012e0


	//----- nvinfo : EIATTR_CRS_STACK_SIZE
	.align		4
.L_20:
        /*0064*/ 	.byte	0x04, 0x1e
        /*0066*/ 	.short	(.L_22 - .L_21)
.L_21:
        /*0068*/ 	.word	0x00000000


	//----- nvinfo : EIATTR_CBANK_PARAM_SIZE
	.align		4
.L_22:
        /*006c*/ 	.byte	0x03, 0x19
        /*006e*/ 	.short	0x0014


	//----- nvinfo : EIATTR_PARAM_CBANK
	.align		4
        /*0070*/ 	.byte	0x04, 0x0a
        /*0072*/ 	.short	(.L_24 - .L_23)
	.align		4
.L_23:
        /*0074*/ 	.word	index@(.nv.constant0._Z17cu_move_particlesP8Particleiii)
        /*0078*/ 	.short	0x0380
        /*007a*/ 	.short	0x0014


	//----- nvinfo : EIATTR_SW_WAR
	.align		4
.L_24:
        /*007c*/ 	.byte	0x04, 0x36
        /*007e*/ 	.short	(.L_26 - .L_25)
.L_25:
        /*0080*/ 	.word	0x00000008
.L_26:


//--------------------- .nv.callgraph             --------------------------
	.section	.nv.callgraph,"",@"SHT_CUDA_CALLGRAPH"
	.align	4
	.sectionentsize	8
	.align		4
        /*0000*/ 	.word	0x00000000
	.align		4
        /*0004*/ 	.word	0xffffffff
	.align		4
        /*0008*/ 	.word	0x00000000
	.align		4
        /*000c*/ 	.word	0xfffffffe
	.align		4
        /*0010*/ 	.word	0x00000000
	.align		4
        /*0014*/ 	.word	0xfffffffd
	.align		4
        /*0018*/ 	.word	0x00000000
	.align		4
        /*001c*/ 	.word	0xfffffffc


//--------------------- .nv.constant4             --------------------------
	.section	.nv.constant4,"a",@progbits
	.align	8
	.align		8
.nv.constant4:
        /*0000*/ 	.dword	__cudart_i2opi_f


//--------------------- .text._Z17cu_move_particlesP8Particleiii --------------------------
	.section	.text._Z17cu_move_particlesP8Particleiii,"ax",@progbits
	.align	128
        .global         _Z17cu_move_particlesP8Particleiii
        .type           _Z17cu_move_particlesP8Particleiii,@function
        .size           _Z17cu_move_particlesP8Particleiii,(.L_x_24 - _Z17cu_move_particlesP8Particleiii)
        .other          _Z17cu_move_particlesP8Particleiii,@"STO_CUDA_ENTRY STV_DEFAULT"
_Z17cu_move_particlesP8Particleiii:
.text._Z17cu_move_particlesP8Particleiii:
[----:B------:R-:W0:Y:S01]  /*0000*/  LDC R1, c[0x0][0x37c] ;  /* 0x0000df00ff017b82 */ /* 0x000e220000000800 */
[----:B------:R-:W1:Y:S01]  /*0010*/  S2R R5, SR_CTAID.X ;  /* 0x0000000000057919 */ /* 0x000e620000002500 */
[----:B------:R-:W1:Y:S01]  /*0020*/  LDCU UR4, c[0x0][0x360] ;  /* 0x00006c00ff0477ac */ /* 0x000e620008000800 */
[----:B0-----:R-:W-:Y:S01]  /*0030*/  VIADD R1, R1, 0xffffffe0 ;  /* 0xffffffe001017836 */ /* 0x001fe20000000000 */
[----:B------:R-:W1:Y:S01]  /*0040*/  S2R R0, SR_TID.X ;  /* 0x0000000000007919 */ /* 0x000e620000002100 */
[----:B------:R-:W0:Y:S01]  /*0050*/  LDCU UR5, c[0x0][0x388] ;  /* 0x00007100ff0577ac */ /* 0x000e220008000800 */
[----:B-1----:R-:W-:-:S05]  /*0060*/  IMAD R5, R5, UR4, R0 ;  /* 0x0000000405057c24 */ /* 0x002fca000f8e0200 */
[----:B0-----:R-:W-:-:S13]  /*0070*/  ISETP.GE.AND P0, PT, R5, UR5, PT ;  /* 0x0000000505007c0c */ /* 0x001fda000bf06270 */
[----:B------:R-:W-:Y:S05]  /*0080*/  @P0 EXIT ;  /* 0x000000000000094d */ /* 0x000fea0003800000 */
[----:B------:R-:W-:Y:S01]  /*0090*/  I2FP.F32.S32 R3, UR5 ;  /* 0x0000000500037c45 */ /* 0x000fe20008201400 */
[----:B------:R-:W-:Y:S01]  /*00a0*/  BSSY.RECONVERGENT B0, `(.L_x_0) ;  /* 0x000000d000007945 */ /* 0x000fe20003800200 */
[----:B------:R-:W-:Y:S02]  /*00b0*/  I2FP.F32.S32 R0, R5 ;  /* 0x0000000500007245 */ /* 0x000fe40000201400 */
[----:B------:R-:W0:Y:S08]  /*00c0*/  MUFU.RCP R2, R3 ;  /* 0x0000000300027308 */ /* 0x000e300000001000 */
[----:B------:R-:W1:Y:S01]  /*00d0*/  FCHK P0, R0, R3 ;  /* 0x0000000300007302 */ /* 0x000e620000000000 */
[----:B0-----:R-:W-:-:S04]  /*00e0*/  FFMA R7, -R3, R2, 1 ;  /* 0x3f80000003077423 */ /* 0x001fc80000000102 */
[----:B------:R-:W-:-:S04]  /*00f0*/  FFMA R7, R2, R7, R2 ;  /* 0x0000000702077223 */ /* 0x000fc80000000002 */
[----:B------:R-:W-:-:S04]  /*0100*/  FFMA R2, R0, R7, RZ ;  /* 0x0000000700027223 */ /* 0x000fc800000000ff */
[----:B------:R-:W-:-:S04]  /*0110*/  FFMA R4, -R3, R2, R0 ;  /* 0x0000000203047223 */ /* 0x000fc80000000100 */
[----:B------:R-:W-:Y:S01]  /*0120*/  FFMA R2, R7, R4, R2 ;  /* 0x0000000407027223 */ /* 0x000fe20000000002 */
[----:B-1----:R-:W-:Y:S06]  /*0130*/  @!P0 BRA `(.L_x_1) ;  /* 0x00000000000c8947 */ /* 0x002fec0003800000 */
[----:B------:R-:W-:-:S07]  /*0140*/  MOV R2, 0x160 ;  /* 0x0000016000027802 */ /* 0x000fce0000000f00 */
[----:B------:R-:W-:Y:S05]  /*0150*/  CALL.REL.NOINC `($__internal_0_$__cuda_sm3x_div_rn_noftz_f32_slowpath) ;  /* 0x0000001000647944 */ /* 0x000fea0003c00000 */
[----:B------:R-:W-:-:S07]  /*0160*/  IMAD.MOV.U32 R2, RZ, RZ, R0 ;  /* 0x000000ffff027224 */ /* 0x000fce00078e0000 */
.L_x_1:
[----:B------:R-:W-:Y:S05]  /*0170*/  BSYNC.RECONVERGENT B0 ;  /* 0x0000000000007941 */ /* 0x000fea0003800200 */
.L_x_0:
[----:B------:R-:W0:Y:S01]  /*0180*/  LDCU UR4, c[0x0][0x390] ;  /* 0x00007200ff0477ac */ /* 0x000e220008000800 */
[----:B------:R-:W1:Y:S01]  /*0190*/  F2F.F64.F32 R6, R2 ;  /* 0x0000000200067310 */ /* 0x000e620000201800 */
[----:B------:R-:W-:Y:S01]  /*01a0*/  UMOV UR5, 0x401921fb ;  /* 0x401921fb00057882 */ /* 0x000fe20000000000 */
[----:B0-----:R-:W-:Y:S01]  /*01b0*/  I2FP.F32.S32 R3, UR4 ;  /* 0x0000000400037c45 */ /* 0x001fe20008201400 */
[----:B------:R-:W0:Y:S05]  /*01c0*/  LDCU UR4, c[0x0][0x38c] ;  /* 0x00007180ff0477ac */ /* 0x000e2a0008000800 */
[----:B------:R-:W2:Y:S01]  /*01d0*/  MUFU.RCP R4, R3 ;  /* 0x0000000300047308 */ /* 0x000ea20000001000 */
[----:B0-----:R-:W-:Y:S01]  /*01e0*/  I2FP.F32.S32 R0, UR4 ;  /* 0x0000000400007c45 */ /* 0x001fe20008201400 */
[----:B------:R-:W-:Y:S01]  /*01f0*/  UMOV UR4, 0x5443d6f4 ;  /* 0x5443d6f400047882 */ /* 0x000fe20000000000 */
[----:B--2---:R-:W-:Y:S01]  /*0200*/  FFMA R9, -R3, R4, 1 ;  /* 0x3f80000003097423 */ /* 0x004fe20000000104 */
[----:B-1----:R-:W-:-:S04]  /*0210*/  DMUL R6, R6, UR4 ;  /* 0x0000000406067c28 */ /* 0x002fc80008000000 */
[----:B------:R-:W0:Y:S01]  /*0220*/  FCHK P0, R0, R3 ;  /* 0x0000000300007302 */ /* 0x000e220000000000 */
[----:B------:R-:W-:-:S04]  /*0230*/  FFMA R9, R4, R9, R4 ;  /* 0x0000000904097223 */ /* 0x000fc80000000004 */
[----:B------:R-:W-:-:S04]  /*0240*/  FFMA R4, R0, R9, RZ ;  /* 0x0000000900047223 */ /* 0x000fc800000000ff */
[----:B------:R-:W-:-:S04]  /*0250*/  FFMA R8, -R3, R4, R0 ;  /* 0x0000000403087223 */ /* 0x000fc80000000100 */
[----:B------:R-:W-:Y:S01]  /*0260*/  FFMA R4, R9, R8, R4 ;  /* 0x0000000809047223 */ /* 0x000fe20000000004 */
[----:B0-----:R-:W-:Y:S06]  /*0270*/  @!P0 BRA `(.L_x_2) ;  /* 0x00000000000c8947 */ /* 0x001fec0003800000 */
[----:B------:R-:W-:-:S07]  /*0280*/  MOV R2, 0x2a0 ;  /* 0x000002a000027802 */ /* 0x000fce0000000f00 */
[----:B------:R-:W-:Y:S05]  /*0290*/  CALL.REL.NOINC `($__internal_0_$__cuda_sm3x_div_rn_noftz_f32_slowpath) ;  /* 0x0000001000147944 */ /* 0x000fea0003c00000 */
[----:B------:R-:W-:-:S07]  /*02a0*/  IMAD.MOV.U32 R4, RZ, RZ, R0 ;  /* 0x000000ffff047224 */ /* 0x000fce00078e0000 */
.L_x_2:
[----:B------:R-:W0:Y:S01]  /*02b0*/  F2F.F64.F32 R2, R4 ;  /* 0x0000000400027310 */ /* 0x000e220000201800 */
[----:B------:R-:W1:Y:S01]  /*02c0*/  LDCU.64 UR6, c[0x0][0x358] ;  /* 0x00006b00ff0677ac */ /* 0x000e620008000a00 */
[----:B------:R-:W-:Y:S01]  /*02d0*/  BSSY.RECONVERGENT B0, `(.L_x_3) ;  /* 0x0000044000007945 */ /* 0x000fe20003800200 */
[----:B0-----:R-:W-:-:S06]  /*02e0*/  DMUL R2, R6, R2 ;  /* 0x0000000206027228 */ /* 0x001fcc0000000000 */
[----:B------:R-:W0:Y:S02]  /*02f0*/  F2F.F32.F64 R7, R2 ;  /* 0x0000000200077310 */ /* 0x000e240000301000 */
[C---:B0-----:R-:W-:Y:S01]  /*0300*/  FMUL R0, R7.reuse, 0.63661974668502807617 ;  /* 0x3f22f98307007820 */ /* 0x041fe20000400000 */
[----:B------:R-:W-:-:S05]  /*0310*/  FSETP.GE.AND P0, PT, |R7|, 105615, PT ;  /* 0x47ce47800700780b */ /* 0x000fca0003f06200 */
[----:B------:R-:W0:Y:S02]  /*0320*/  F2I.NTZ R0, R0 ;  /* 0x0000000000007305 */ /* 0x000e240000203100 */
[----:B0-----:R-:W-:Y:S01]  /*0330*/  I2FP.F32.S32 R6, R0 ;  /* 0x0000000000067245 */ /* 0x001fe20000201400 */
[----:B------:R-:W-:-:S04]  /*0340*/  IMAD.MOV.U32 R10, RZ, RZ, R0 ;  /* 0x000000ffff0a7224 */ /* 0x000fc800078e0000 */
[----:B------:R-:W-:-:S04]  /*0350*/  FFMA R9, R6, -1.5707962512969970703, R7 ;  /* 0xbfc90fda06097823 */ /* 0x000fc80000000007 */
[----:B------:R-:W-:-:S04]  /*0360*/  FFMA R9, R6, -7.5497894158615963534e-08, R9 ;  /* 0xb3a2216806097823 */ /* 0x000fc80000000009 */
[----:B------:R-:W-:-:S04]  /*0370*/  FFMA R11, R6, -5.3903029534742383927e-15, R9 ;  /* 0xa7c234c5060b7823 */ /* 0x000fc80000000009 */
[----:B------:R-:W-:Y:S01]  /*0380*/  IMAD.MOV.U32 R4, RZ, RZ, R11 ;  /* 0x000000ffff047224 */ /* 0x000fe200078e000b */
[----:B-1----:R-:W-:Y:S06]  /*0390*/  @!P0 BRA `(.L_x_4) ;  /* 0x0000000000dc8947 */ /* 0x002fec0003800000 */
[----:B------:R-:W-:-:S13]  /*03a0*/  FSETP.NEU.AND P0, PT, |R7|, +INF , PT ;  /* 0x7f8000000700780b */ /* 0x000fda0003f0d200 */
[----:B------:R-:W-:Y:S01]  /*03b0*/  @!P0 FMUL R4, RZ, R7 ;  /* 0x00000007ff048220 */ /* 0x000fe20000400000 */
[----:B------:R-:W-:Y:S01]  /*03c0*/  @!P0 IMAD.MOV.U32 R0, RZ, RZ, RZ ;  /* 0x000000ffff008224 */ /* 0x000fe200078e00ff */
[----:B------:R-:W-:Y:S06]  /*03d0*/  @!P0 BRA `(.L_x_4) ;  /* 0x0000000000cc8947 */ /* 0x000fec0003800000 */
[----:B------:R-:W-:Y:S01]  /*03e0*/  IMAD.SHL.U32 R2, R7, 0x100, RZ ;  /* 0x0000010007027824 */ /* 0x000fe200078e00ff */
[----:B------:R-:W0:Y:S01]  /*03f0*/  LDCU.64 UR8, c[0x4][URZ] ;  /* 0x01000000ff0877ac */ /* 0x000e220008000a00 */
[----:B------:R-:W-:Y:S02]  /*0400*/  IMAD.MOV.U32 R6, RZ, RZ, RZ ;  /* 0x000000ffff067224 */ /* 0x000fe400078e00ff */
[----:B------:R-:W-:Y:S01]  /*0410*/  IMAD.MOV.U32 R0, RZ, RZ, R1 ;  /* 0x000000ffff007224 */ /* 0x000fe200078e0001 */
[----:B------:R-:W-:Y:S01]  /*0420*/  LOP3.LUT R15, R2, 0x80000000, RZ, 0xfc, !PT ;  /* 0x80000000020f7812 */ /* 0x000fe200078efcff */
[----:B------:R-:W-:Y:S01]  /*0430*/  UMOV UR5, URZ ;  /* 0x000000ff00057c82 */ /* 0x000fe20008000000 */
[----:B------:R-:W-:-:S05]  /*0440*/  UMOV UR4, URZ ;  /* 0x000000ff00047c82 */ /* 0x000fca0008000000 */
.L_x_5:
[----:B0-----:R-:W-:Y:S02]  /*0450*/  IMAD.U32 R8, RZ, RZ, UR8 ;  /* 0x00000008ff087e24 */ /* 0x001fe4000f8e00ff */
[----:B------:R-:W-:-:S05]  /*0460*/  IMAD.U32 R9, RZ, RZ, UR9 ;  /* 0x00000009ff097e24 */ /* 0x000fca000f8e00ff */
[----:B------:R-:W2:Y:S01]  /*0470*/  LDG.E.CONSTANT R2, desc[UR6][R8.64] ;  /* 0x0000000608027981 */ /* 0x000ea2000c1e9900 */
[----:B------:R-:W-:Y:S02]  /*0480*/  UIADD3 UR8, UP0, UPT, UR8, 0x4, URZ ;  /* 0x0000000408087890 */ /* 0x000fe4000ff1e0ff */
[----:B------:R-:W-:Y:S02]  /*0490*/  UIADD3 UR4, UPT, UPT, UR4, 0x1, URZ ;  /* 0x0000000104047890 */ /* 0x000fe4000fffe0ff */
[----:B------:R-:W-:Y:S02]  /*04a0*/  UIADD3.X UR9, UPT, UPT, URZ, UR9, URZ, UP0, !UPT ;  /* 0x00000009ff097290 */ /* 0x000fe400087fe4ff */
[----:B------:R-:W-:Y:S01]  /*04b0*/  UISETP.NE.AND UP0, UPT, UR4, 0x6, UPT ;  /* 0x000000060400788c */ /* 0x000fe2000bf05270 */
[----:B--2---:R-:W-:-:S03]  /*04c0*/  IMAD.WIDE.U32 R2, R2, R15, RZ ;  /* 0x0000000f02027225 */ /* 0x004fc600078e00ff */
[----:B------:R-:W-:-:S04]  /*04d0*/  IADD3 R13, P0, PT, R2, R6, RZ ;  /* 0x00000006020d7210 */ /* 0x000fc80007f1e0ff */
[----:B------:R-:W-:Y:S01]  /*04e0*/  IADD3.X R6, PT, PT, R3, UR5, RZ, P0, !PT ;  /* 0x0000000503067c10 */ /* 0x000fe200087fe4ff */
[----:B------:R0:W-:Y:S02]  /*04f0*/  STL [R0], R13 ;  /* 0x0000000d00007387 */ /* 0x0001e40000100800 */
[----:B0-----:R-:W-:Y:S01]  /*0500*/  VIADD R0, R0, 0x4 ;  /* 0x0000000400007836 */ /* 0x001fe20000000000 */
[----:B------:R-:W-:Y:S06]  /*0510*/  BRA.U UP0, `(.L_x_5) ;  /* 0xfffffffd00cc7547 */ /* 0x000fec000b83ffff */
[----:B------:R-:W-:Y:S01]  /*0520*/  SHF.R.U32.HI R4, RZ, 0x17, R7 ;  /* 0x00000017ff047819 */ /* 0x000fe20000011607 */
[----:B------:R0:W-:Y:S03]  /*0530*/  STL [R1+0x18], R6 ;  /* 0x0000180601007387 */ /* 0x0001e60000100800 */
[C---:B------:R-:W-:Y:S02]  /*0540*/  LOP3.LUT R0, R4.reuse, 0xe0, RZ, 0xc0, !PT ;  /* 0x000000e004007812 */ /* 0x040fe400078ec0ff */
[----:B------:R-:W-:-:S03]  /*0550*/  LOP3.LUT P0, RZ, R4, 0x1f, RZ, 0xc0, !PT ;  /* 0x0000001f04ff7812 */ /* 0x000fc6000780c0ff */
[----:B------:R-:W-:-:S05]  /*0560*/  VIADD R0, R0, 0xffffff80 ;  /* 0xffffff8000007836 */ /* 0x000fca0000000000 */
[----:B------:R-:W-:-:S05]  /*0570*/  SHF.R.U32.HI R0, RZ, 0x5, R0 ;  /* 0x00000005ff007819 */ /* 0x000fca0000011600 */
[----:B------:R-:W-:-:S05]  /*0580*/  IMAD R12, R0, -0x4, R1 ;  /* 0xfffffffc000c7824 */ /* 0x000fca00078e0201 */
[----:B------:R-:W2:Y:S04]  /*0590*/  LDL R0, [R12+0x18] ;  /* 0x000018000c007983 */ /* 0x000ea80000100800 */
[----:B------:R-:W2:Y:S04]  /*05a0*/  LDL R3, [R12+0x14] ;  /* 0x000014000c037983 */ /* 0x000ea80000100800 */
[----:B------:R-:W3:Y:S01]  /*05b0*/  @P0 LDL R2, [R12+0x10] ;  /* 0x000010000c020983 */ /* 0x000ee20000100800 */
[----:B------:R-:W-:Y:S01]  /*05c0*/  LOP3.LUT R4, R4, 0x1f, RZ, 0xc0, !PT ;  /* 0x0000001f04047812 */ /* 0x000fe200078ec0ff */
[----:B------:R-:W-:Y:S01]  /*05d0*/  UMOV UR4, 0x54442d19 ;  /* 0x54442d1900047882 */ /* 0x000fe20000000000 */
[----:B------:R-:W-:-:S02]  /*05e0*/  UMOV UR5, 0x3bf921fb ;  /* 0x3bf921fb00057882 */ /* 0x000fc40000000000 */
[-C--:B--2---:R-:W-:Y:S02]  /*05f0*/  @P0 SHF.L.W.U32.HI R0, R3, R4.reuse, R0 ;  /* 0x0000000403000219 */ /* 0x084fe40000010e00 */
[----:B---3--:R-:W-:Y:S02]  /*0600*/  @P0 SHF.L.W.U32.HI R3, R2, R4, R3 ;  /* 0x0000000402030219 */ /* 0x008fe40000010e03 */
[----:B------:R-:W-:Y:S02]  /*0610*/  ISETP.GE.AND P0, PT, R7, RZ, PT ;  /* 0x000000ff0700720c */ /* 0x000fe40003f06270 */
[C---:B------:R-:W-:Y:S01]  /*0620*/  SHF.L.W.U32.HI R2, R3.reuse, 0x2, R0 ;  /* 0x0000000203027819 */ /* 0x040fe20000010e00 */
[----:B------:R-:W-:-:S03]  /*0630*/  IMAD.SHL.U32 R3, R3, 0x4, RZ ;  /* 0x0000000403037824 */ /* 0x000fc600078e00ff */
[----:B------:R-:W-:-:S04]  /*0640*/  SHF.R.S32.HI R4, RZ, 0x1f, R2 ;  /* 0x0000001fff047819 */ /* 0x000fc80000011402 */
[C---:B------:R-:W-:Y:S02]  /*0650*/  LOP3.LUT R8, R4.reuse, R3, RZ, 0x3c, !PT ;  /* 0x0000000304087212 */ /* 0x040fe400078e3cff */
[----:B------:R-:W-:Y:S02]  /*0660*/  LOP3.LUT R9, R4, R2, RZ, 0x3c, !PT ;  /* 0x0000000204097212 */ /* 0x000fe400078e3cff */
[----:B------:R-:W-:Y:S02]  /*0670*/  SHF.R.U32.HI R3, RZ, 0x1e, R0 ;  /* 0x0000001eff037819 */ /* 0x000fe40000011600 */
[C---:B------:R-:W-:Y:S02]  /*0680*/  LOP3.LUT R4, R2.reuse, R7, RZ, 0x3c, !PT ;  /* 0x0000000702047212 */ /* 0x040fe400078e3cff */
[----:B------:R-:W1:Y:S01]  /*0690*/  I2F.F64.S64 R8, R8 ;  /* 0x0000000800087312 */ /* 0x000e620000301c00 */
[----:B------:R-:W-:Y:S02]  /*06a0*/  LEA.HI R0, R2, R3, RZ, 0x1 ;  /* 0x0000000302007211 */ /* 0x000fe400078f08ff */
[----:B------:R-:W-:-:S03]  /*06b0*/  ISETP.GE.AND P1, PT, R4, RZ, PT ;  /* 0x000000ff0400720c */ /* 0x000fc60003f26270 */
[----:B------:R-:W-:-:S04]  /*06c0*/  IMAD.MOV R2, RZ, RZ, -R0 ;  /* 0x000000ffff027224 */ /* 0x000fc800078e0a00 */
[----:B------:R-:W-:Y:S01]  /*06d0*/  @!P0 IMAD.MOV.U32 R0, RZ, RZ, R2 ;  /* 0x000000ffff008224 */ /* 0x000fe200078e0002 */
[----:B-1----:R-:W-:-:S10]  /*06e0*/  DMUL R12, R8, UR4 ;  /* 0x00000004080c7c28 */ /* 0x002fd40008000000 */
[----:B------:R-:W1:Y:S02]  /*06f0*/  F2F.F32.F64 R12, R12 ;  /* 0x0000000c000c7310 */ /* 0x000e640000301000 */
[----:B01----:R-:W-:-:S07]  /*0700*/  FSEL R4, -R12, R12, !P1 ;  /* 0x0000000c0c047208 */ /* 0x003fce0004800100 */
.L_x_4:
[----:B------:R-:W-:Y:S05]  /*0710*/  BSYNC.RECONVERGENT B0 ;  /* 0x0000000000007941 */ /* 0x000fea0003800200 */
.L_x_3:
[----:B------:R-:W-:Y:S02]  /*0720*/  IMAD.MOV.U32 R12, RZ, RZ, 0x37cbac00 ;  /* 0x37cbac00ff0c7424 */ /* 0x000fe400078e00ff */
[----:B------:R-:W-:Y:S01]  /*0730*/  FMUL R3, R4, R4 ;  /* 0x0000000404037220 */ /* 0x000fe20000400000 */
[C---:B------:R-:W-:Y:S01]  /*0740*/  LOP3.LUT R6, R0.reuse, 0x1, RZ, 0xc0, !PT ;  /* 0x0000000100067812 */ /* 0x040fe200078ec0ff */
[----:B------:R-:W-:Y:S01]  /*0750*/  IMAD.MOV.U32 R13, RZ, RZ, 0x3d2aaabb ;  /* 0x3d2aaabbff0d7424 */ /* 0x000fe200078e00ff */
[----:B------:R-:W-:Y:S01]  /*0760*/  LOP3.LUT P1, RZ, R0, 0x2, RZ, 0xc0, !PT ;  /* 0x0000000200ff7812 */ /* 0x000fe2000782c0ff */
[----:B------:R-:W-:Y:S01]  /*0770*/  FFMA R2, R3, R12, -0.0013887860113754868507 ;  /* 0xbab607ed03027423 */ /* 0x000fe2000000000c */
[----:B------:R-:W-:Y:S01]  /*0780*/  ISETP.NE.U32.AND P0, PT, R6, 0x1, PT ;  /* 0x000000010600780c */ /* 0x000fe20003f05070 */
[----:B------:R-:W-:Y:S01]  /*0790*/  IMAD.MOV.U32 R14, RZ, RZ, 0x3effffff ;  /* 0x3effffffff0e7424 */ /* 0x000fe200078e00ff */
[----:B------:R-:W-:Y:S02]  /*07a0*/  BSSY.RECONVERGENT B0, `(.L_x_6) ;  /* 0x0000045000007945 */ /* 0x000fe40003800200 */
[----:B------:R-:W-:-:S02]  /*07b0*/  FSEL R2, R2, -0.00019574658654164522886, !P0 ;  /* 0xb94d415302027808 */ /* 0x000fc40004000000 */
[----:B------:R-:W-:Y:S02]  /*07c0*/  FSEL R6, R13, 0.0083327032625675201416, !P0 ;  /* 0x3c0885e40d067808 */ /* 0x000fe40004000000 */
[----:B------:R-:W-:Y:S02]  /*07d0*/  FSEL R0, R4, 1, P0 ;  /* 0x3f80000004007808 */ /* 0x000fe40000000000 */
[----:B------:R-:W-:Y:S01]  /*07e0*/  FSEL R9, -R14, -0.16666662693023681641, !P0 ;  /* 0xbe2aaaa80e097808 */ /* 0x000fe20004000100 */
[----:B------:R-:W-:Y:S01]  /*07f0*/  FFMA R2, R3, R2, R6 ;  /* 0x0000000203027223 */ /* 0x000fe20000000006 */
[----:B------:R-:W-:Y:S01]  /*0800*/  FSETP.GE.AND P0, PT, |R7|, 105615, PT ;  /* 0x47ce47800700780b */ /* 0x000fe20003f06200 */
[C---:B------:R-:W-:Y:S02]  /*0810*/  FFMA R15, R3.reuse, R0, RZ ;  /* 0x00000000030f7223 */ /* 0x040fe400000000ff */
[----:B------:R-:W-:-:S04]  /*0820*/  FFMA R2, R3, R2, R9 ;  /* 0x0000000203027223 */ /* 0x000fc80000000009 */
[----:B------:R-:W-:Y:S01]  /*0830*/  FFMA R15, R15, R2, R0 ;  /* 0x000000020f0f7223 */ /* 0x000fe20000000000 */
[----:B------:R-:W-:Y:S02]  /*0840*/  IMAD.MOV.U32 R2, RZ, RZ, R10 ;  /* 0x000000ffff027224 */ /* 0x000fe400078e000a */
[----:B------:R-:W-:Y:S02]  /*0850*/  IMAD.MOV.U32 R0, RZ, RZ, R11 ;  /* 0x000000ffff007224 */ /* 0x000fe400078e000b */
[----:B------:R-:W-:Y:S01]  /*0860*/  @P1 FADD R15, RZ, -R15 ;  /* 0x8000000fff0f1221 */ /* 0x000fe20000000000 */
[----:B------:R-:W-:Y:S06]  /*0870*/  @!P0 BRA `(.L_x_7) ;  /* 0x0000000000dc8947 */ /* 0x000fec0003800000 */
        /* <DEDUP_REMOVED lines=11> */
.L_x_8:
        /* <DEDUP_REMOVED lines=25> */
[----:B------:R-:W-:Y:S01]  /*0ac0*/  UMOV UR5, 0x3bf921fb ;  /* 0x3bf921fb00057882 */ /* 0x000fe20000000000 */
[----:B------:R-:W-:-:S02]  /*0ad0*/  ISETP.GE.AND P1, PT, R7, RZ, PT ;  /* 0x000000ff0700720c */ /* 0x000fc40003f26270 */
[-C--:B--2---:R-:W-:Y:S02]  /*0ae0*/  @P0 SHF.L.W.U32.HI R0, R3, R4.reuse, R0 ;  /* 0x0000000403000219 */ /* 0x084fe40000010e00 */
[----:B---3--:R-:W-:-:S04]  /*0af0*/  @P0 SHF.L.W.U32.HI R3, R2, R4, R3 ;  /* 0x0000000402030219 */ /* 0x008fc80000010e03 */
        /* <DEDUP_REMOVED lines=15> */
.L_x_7:
[----:B------:R-:W-:Y:S05]  /*0bf0*/  BSYNC.RECONVERGENT B0 ;  /* 0x0000000000007941 */ /* 0x000fea0003800200 */
.L_x_6:
[----:B------:R-:W-:Y:S01]  /*0c00*/  LOP3.LUT R6, R2, 0x1, RZ, 0xc0, !PT ;  /* 0x0000000102067812 */ /* 0x000fe200078ec0ff */
[----:B------:R-:W-:Y:S01]  /*0c10*/  FMUL R3, R0, R0 ;  /* 0x0000000000037220 */ /* 0x000fe20000400000 */
[----:B------:R-:W-:Y:S01]  /*0c20*/  IMAD.MOV.U32 R17, RZ, RZ, 0x3e2aaaa8 ;  /* 0x3e2aaaa8ff117424 */ /* 0x000fe200078e00ff */
[----:B------:R-:W-:Y:S01]  /*0c30*/  BSSY.RECONVERGENT B0, `(.L_x_9) ;  /* 0x0000048000007945 */ /* 0x000fe20003800200 */
[----:B------:R-:W-:Y:S01]  /*0c40*/  ISETP.NE.U32.AND P0, PT, R6, 0x1, PT ;  /* 0x000000010600780c */ /* 0x000fe20003f05070 */
[----:B------:R-:W-:Y:S01]  /*0c50*/  FFMA R4, R3, R12, -0.0013887860113754868507 ;  /* 0xbab607ed03047423 */ /* 0x000fe2000000000c */
[----:B------:R-:W-:Y:S02]  /*0c60*/  IMAD.MOV.U32 R6, RZ, RZ, 0x3c0885e4 ;  /* 0x3c0885e4ff067424 */ /* 0x000fe400078e00ff */
[----:B------:R-:W-:Y:S01]  /*0c70*/  VIADD R8, R2, 0x1 ;  /* 0x0000000102087836 */ /* 0x000fe20000000000 */
[----:B------:R-:W-:Y:S02]  /*0c80*/  FSEL R0, R0, 1, !P0 ;  /* 0x3f80000000007808 */ /* 0x000fe40004000000 */
[----:B------:R-:W-:-:S02]  /*0c90*/  FSEL R4, R4, -0.00019574658654164522886, P0 ;  /* 0xb94d415304047808 */ /* 0x000fc40000000000 */
[----:B------:R-:W-:Y:S01]  /*0ca0*/  FSEL R2, R6, 0.041666727513074874878, !P0 ;  /* 0x3d2aaabb06027808 */ /* 0x000fe20004000000 */
[----:B------:R-:W-:Y:S01]  /*0cb0*/  FFMA R9, R3, R0, RZ ;  /* 0x0000000003097223 */ /* 0x000fe200000000ff */
[----:B------:R-:W-:Y:S02]  /*0cc0*/  FSEL R17, -R17, -0.4999999701976776123, !P0 ;  /* 0xbeffffff11117808 */ /* 0x000fe40004000100 */
[----:B------:R-:W-:Y:S01]  /*0cd0*/  FSETP.GE.AND P0, PT, |R7|, 105615, PT ;  /* 0x47ce47800700780b */ /* 0x000fe20003f06200 */
[----:B------:R-:W-:Y:S01]  /*0ce0*/  FFMA R2, R3, R4, R2 ;  /* 0x0000000403027223 */ /* 0x000fe20000000002 */
[----:B------:R-:W-:-:S03]  /*0cf0*/  LOP3.LUT P1, RZ, R8, 0x2, RZ, 0xc0, !PT ;  /* 0x0000000208ff7812 */ /* 0x000fc6000782c0ff */
[----:B------:R-:W-:-:S04]  /*0d00*/  FFMA R2, R3, R2, R17 ;  /* 0x0000000203027223 */ /* 0x000fc80000000011 */
[----:B------:R-:W-:-:S06]  /*0d10*/  FFMA R16, R9, R2, R0 ;  /* 0x0000000209107223 */ /* 0x000fcc0000000000 */
        /* <DEDUP_REMOVED lines=13> */
.L_x_11:
        /* <DEDUP_REMOVED lines=31> */
[----:B------:R-:W-:Y:S02]  /*0fe0*/  SHF.R.S32.HI R4, RZ, 0x1f, R2 ;  /* 0x0000001fff047819 */ /* 0x000fe40000011402 */
[----:B------:R-:W-:Y:S02]  /*0ff0*/  LOP3.LUT R7, R2, R7, RZ, 0x3c, !PT ;  /* 0x0000000702077212 */ /* 0x000fe400078e3cff */
[C---:B------:R-:W-:Y:S02]  /*1000*/  LOP3.LUT R8, R4.reuse, R3, RZ, 0x3c, !PT ;  /* 0x0000000304087212 */ /* 0x040fe400078e3cff */
[----:B------:R-:W-:Y:S02]  /*1010*/  LOP3.LUT R9, R4, R2, RZ, 0x3c, !PT ;  /* 0x0000000204097212 */ /* 0x000fe400078e3cff */
[----:B------:R-:W-:Y:S02]  /*1020*/  SHF.R.U32.HI R3, RZ, 0x1e, R0 ;  /* 0x0000001eff037819 */ /* 0x000fe40000011600 */
[----:B------:R-:W-:-:S02]  /*1030*/  ISETP.GE.AND P0, PT, R7, RZ, PT ;  /* 0x000000ff0700720c */ /* 0x000fc40003f06270 */
[----:B------:R-:W1:Y:S01]  /*1040*/  I2F.F64.S64 R8, R8 ;  /* 0x0000000800087312 */ /* 0x000e620000301c00 */
[----:B------:R-:W-:-:S05]  /*1050*/  LEA.HI R10, R2, R3, RZ, 0x1 ;  /* 0x00000003020a7211 */ /* 0x000fca00078f08ff */
[----:B------:R-:W-:-:S04]  /*1060*/  IMAD.MOV R0, RZ, RZ, -R10 ;  /* 0x000000ffff007224 */ /* 0x000fc800078e0a0a */
[----:B------:R-:W-:Y:S01]  /*1070*/  @!P1 IMAD.MOV.U32 R10, RZ, RZ, R0 ;  /* 0x000000ffff0a9224 */ /* 0x000fe200078e0000 */
[----:B-1----:R-:W-:-:S10]  /*1080*/  DMUL R18, R8, UR4 ;  /* 0x0000000408127c28 */ /* 0x002fd40008000000 */
[----:B------:R-:W1:Y:S02]  /*1090*/  F2F.F32.F64 R18, R18 ;  /* 0x0000001200127310 */ /* 0x000e640000301000 */
[----:B01----:R-:W-:-:S07]  /*10a0*/  FSEL R11, -R18, R18, !P0 ;  /* 0x00000012120b7208 */ /* 0x003fce0004000100 */
.L_x_10:
[----:B------:R-:W-:Y:S05]  /*10b0*/  BSYNC.RECONVERGENT B0 ;  /* 0x0000000000007941 */ /* 0x000fea0003800200 */
.L_x_9:
[----:B------:R-:W0:Y:S02]  /*10c0*/  LDC.64 R2, c[0x0][0x380] ;  /* 0x0000e000ff027b82 */ /* 0x000e240000000a00 */
[----:B0-----:R-:W-:-:S05]  /*10d0*/  IMAD.WIDE R2, R5, 0x18, R2 ;  /* 0x0000001805027825 */ /* 0x001fca00078e0202 */
[----:B------:R-:W2:Y:S04]  /*10e0*/  LDG.E R6, desc[UR6][R2.64+0xc] ;  /* 0x00000c0602067981 */ /* 0x000ea8000c1e1900 */
[----:B------:R-:W3:Y:S04]  /*10f0*/  LDG.E R17, desc[UR6][R2.64+0x10] ;  /* 0x0000100602117981 */ /* 0x000ee8000c1e1900 */
[----:B------:R-:W4:Y:S04]  /*1100*/  LDG.E R19, desc[UR6][R2.64+0x14] ;  /* 0x0000140602137981 */ /* 0x000f28000c1e1900 */
[----:B------:R-:W5:Y:S04]  /*1110*/  LDG.E R8, desc[UR6][R2.64] ;  /* 0x0000000602087981 */ /* 0x000f68000c1e1900 */
[----:B------:R-:W5:Y:S04]  /*1120*/  LDG.E R5, desc[UR6][R2.64+0x4] ;  /* 0x0000040602057981 */ /* 0x000f68000c1e1900 */
[----:B------:R-:W5:Y:S01]  /*1130*/  LDG.E R4, desc[UR6][R2.64+0x8] ;  /* 0x0000080602047981 */ /* 0x000f62000c1e1900 */
[----:B------:R-:W-:Y:S01]  /*1140*/  FMUL R7, R11, R11 ;  /* 0x0000000b0b077220 */ /* 0x000fe20000400000 */
[----:B------:R-:W-:-:S02]  /*1150*/  LOP3.LUT R0, R10, 0x1, RZ, 0xc0, !PT ;  /* 0x000000010a007812 */ /* 0x000fc400078ec0ff */
[----:B------:R-:W-:Y:S01]  /*1160*/  LOP3.LUT P1, RZ, R10, 0x2, RZ, 0xc0, !PT ;  /* 0x000000020aff7812 */ /* 0x000fe2000782c0ff */
[----:B------:R-:W-:Y:S01]  /*1170*/  FFMA R12, R7, R12, -0.0013887860113754868507 ;  /* 0xbab607ed070c7423 */ /* 0x000fe2000000000c */
[----:B------:R-:W-:-:S04]  /*1180*/  ISETP.NE.U32.AND P0, PT, R0, 0x1, PT ;  /* 0x000000010000780c */ /* 0x000fc80003f05070 */
[----:B------:R-:W-:Y:S02]  /*1190*/  FSEL R0, R13, 0.0083327032625675201416, !P0 ;  /* 0x3c0885e40d007808 */ /* 0x000fe40004000000 */
[----:B------:R-:W-:Y:S02]  /*11a0*/  FSEL R12, R12, -0.00019574658654164522886, !P0 ;  /* 0xb94d41530c0c7808 */ /* 0x000fe40004000000 */
[----:B------:R-:W-:-:S03]  /*11b0*/  FSEL R9, -R14, -0.16666662693023681641, !P0 ;  /* 0xbe2aaaa80e097808 */ /* 0x000fc60004000100 */
[----:B------:R-:W-:Y:S01]  /*11c0*/  FFMA R12, R7, R12, R0 ;  /* 0x0000000c070c7223 */ /* 0x000fe20000000000 */
[----:B------:R-:W-:-:S03]  /*11d0*/  FSEL R0, R11, 1, P0 ;  /* 0x3f8000000b007808 */ /* 0x000fc60000000000 */
[C---:B------:R-:W-:Y:S02]  /*11e0*/  FFMA R9, R7.reuse, R12, R9 ;  /* 0x0000000c07097223 */ /* 0x040fe40000000009 */
[----:B------:R-:W-:-:S04]  /*11f0*/  FFMA R7, R7, R0, RZ ;  /* 0x0000000007077223 */ /* 0x000fc800000000ff */
[----:B------:R-:W-:-:S04]  /*1200*/  FFMA R0, R7, R9, R0 ;  /* 0x0000000907007223 */ /* 0x000fc80000000000 */
[----:B------:R-:W-:Y:S01]  /*1210*/  @P1 FADD R0, RZ, -R0 ;  /* 0x80000000ff001221 */ /* 0x000fe20000000000 */
[----:B--2---:R-:W-:Y:S01]  /*1220*/  FADD R15, R15, R6 ;  /* 0x000000060f0f7221 */ /* 0x004fe20000000000 */
[----:B---3--:R-:W-:-:S04]  /*1230*/  FADD R17, R16, R17 ;  /* 0x0000001110117221 */ /* 0x008fc80000000000 */
[----:B------:R-:W-:Y:S01]  /*1240*/  STG.E desc[UR6][R2.64+0xc], R15 ;  /* 0x00000c0f02007986 */ /* 0x000fe2000c101906 */
[----:B----4-:R-:W-:-:S03]  /*1250*/  FADD R19, R0, R19 ;  /* 0x0000001300137221 */ /* 0x010fc60000000000 */
[----:B------:R-:W-:Y:S01]  /*1260*/  STG.E desc[UR6][R2.64+0x10], R17 ;  /* 0x0000101102007986 */ /* 0x000fe2000c101906 */
[----:B-----5:R-:W-:-:S03]  /*1270*/  FADD R7, R15, R8 ;  /* 0x000000080f077221 */ /* 0x020fc60000000000 */
[----:B------:R-:W-:Y:S01]  /*1280*/  STG.E desc[UR6][R2.64+0x14], R19 ;  /* 0x0000141302007986 */ /* 0x000fe2000c101906 */
[----:B------:R-:W-:-:S03]  /*1290*/  FADD R5, R17, R5 ;  /* 0x0000000511057221 */ /* 0x000fc60000000000 */
[----:B------:R-:W-:Y:S01]  /*12a0*/  STG.E desc[UR6][R2.64], R7 ;  /* 0x0000000702007986 */ /* 0x000fe2000c101906 */
[----:B------:R-:W-:-:S03]  /*12b0*/  FADD R9, R19, R4 ;  /* 0x0000000413097221 */ /* 0x000fc60000000000 */
[----:B------:R-:W-:Y:S04]  /*12c0*/  STG.E desc[UR6][R2.64+0x4], R5 ;  /* 0x0000040502007986 */ /* 0x000fe8000c101906 */
[----:B------:R-:W-:Y:S01]  /*12d0*/  STG.E desc[UR6][R2.64+0x8], R9 ;  /* 0x0000080902007986 */ /* 0x000fe2000c101906 */
[----:B------:R-:W-:Y:S05]  /*12e0*/  EXIT ;  /* 0x000000000000794d */ /* 0x000fea0003800000 */
        .weak           $__internal_0_$__cuda_sm3x_div_rn_noftz_f32_slowpath
        .type           $__internal_0_$__cuda_sm3x_div_rn_noftz_f32_slowpath,@function
        .size           $__internal_0_$__cuda_sm3x_div_rn_noftz_f32_slowpath,(.L_x_24 - $__internal_0_$__cuda_sm3x_div_rn_noftz_f32_slowpath)
$__internal_0_$__cuda_sm3x_div_rn_noftz_f32_slowpath:
[----:B------:R-:W-:Y:S01]  /*12f0*/  SHF.R.U32.HI R8, RZ, 0x17, R3 ;  /* 0x00000017ff087819 */ /* 0x000fe20000011603 */
[----:B------:R-:W-:Y:S01]  /*1300*/  BSSY.RECONVERGENT B1, `(.L_x_12) ;  /* 0x0000062000017945 */ /* 0x000fe20003800200 */
[----:B------:R-:W-:Y:S02]  /*1310*/  SHF.R.U32.HI R4, RZ, 0x17, R0 ;  /* 0x00000017ff047819 */ /* 0x000fe40000011600 */
[----:B------:R-:W-:Y:S02]  /*1320*/  LOP3.LUT R12, R8, 0xff, RZ, 0xc0, !PT ;  /* 0x000000ff080c7812 */ /* 0x000fe400078ec0ff */
[----:B------:R-:W-:-:S03]  /*1330*/  LOP3.LUT R10, R4, 0xff, RZ, 0xc0, !PT ;  /* 0x000000ff040a7812 */ /* 0x000fc600078ec0ff */
[----:B------:R-:W-:Y:S02]  /*1340*/  VIADD R9, R12, 0xffffffff ;  /* 0xffffffff0c097836 */ /* 0x000fe40000000000 */
[----:B------:R-:W-:-:S03]  /*1350*/  VIADD R8, R10, 0xffffffff ;  /* 0xffffffff0a087836 */ /* 0x000fc60000000000 */
[----:B------:R-:W-:-:S04]  /*1360*/  ISETP.GT.U32.AND P0, PT, R9, 0xfd, PT ;  /* 0x000000fd0900780c */ /* 0x000fc80003f04070 */
[----:B------:R-:W-:-:S13]  /*1370*/  ISETP.GT.U32.OR P0, PT, R8, 0xfd, P0 ;  /* 0x000000fd0800780c */ /* 0x000fda0000704470 */
[----:B------:R-:W-:Y:S01]  /*1380*/  @!P0 IMAD.MOV.U32 R4, RZ, RZ, RZ ;  /* 0x000000ffff048224 */ /* 0x000fe200078e00ff */
[----:B------:R-:W-:Y:S06]  /*1390*/  @!P0 BRA `(.L_x_13) ;  /* 0x00000000005c8947 */ /* 0x000fec0003800000 */
[----:B------:R-:W-:Y:S02]  /*13a0*/  FSETP.GTU.FTZ.AND P0, PT, |R0|, +INF , PT ;  /* 0x7f8000000000780b */ /* 0x000fe40003f1c200 */
[----:B------:R-:W-:-:S04]  /*13b0*/  FSETP.GTU.FTZ.AND P1, PT, |R3|, +INF , PT ;  /* 0x7f8000000300780b */ /* 0x000fc80003f3c200 */
[----:B------:R-:W-:-:S13]  /*13c0*/  PLOP3.LUT P0, PT, P0, P1, PT, 0xf8, 0x8f ;  /* 0x00000000008f781c */ /* 0x000fda0000703f70 */
[----:B------:R-:W-:Y:S05]  /*13d0*/  @P0 BRA `(.L_x_14) ;  /* 0x00000004004c0947 */ /* 0x000fea0003800000 */
[----:B------:R-:W-:-:S13]  /*13e0*/  LOP3.LUT P0, RZ, R3, 0x7fffffff, R0, 0xc8, !PT ;  /* 0x7fffffff03ff7812 */ /* 0x000fda000780c800 */
[----:B------:R-:W-:Y:S05]  /*13f0*/  @!P0 BRA `(.L_x_15) ;  /* 0x00000004003c8947 */ /* 0x000fea0003800000 */
[C---:B------:R-:W-:Y:S02]  /*1400*/  FSETP.NEU.FTZ.AND P2, PT, |R0|.reuse, +INF , PT ;  /* 0x7f8000000000780b */ /* 0x040fe40003f5d200 */
[----:B------:R-:W-:Y:S02]  /*1410*/  FSETP.NEU.FTZ.AND P1, PT, |R3|, +INF , PT ;  /* 0x7f8000000300780b */ /* 0x000fe40003f3d200 */
[----:B------:R-:W-:-:S11]  /*1420*/  FSETP.NEU.FTZ.AND P0, PT, |R0|, +INF , PT ;  /* 0x7f8000000000780b */ /* 0x000fd60003f1d200 */
[----:B------:R-:W-:Y:S05]  /*1430*/  @!P1 BRA !P2, `(.L_x_15) ;  /* 0x00000004002c9947 */ /* 0x000fea0005000000 */
[----:B------:R-:W-:-:S04]  /*1440*/  LOP3.LUT P2, RZ, R0, 0x7fffffff, RZ, 0xc0, !PT ;  /* 0x7fffffff00ff7812 */ /* 0x000fc8000784c0ff */
[----:B------:R-:W-:-:S13]  /*1450*/  PLOP3.LUT P1, PT, P1, P2, PT, 0x2f, 0xf2 ;  /* 0x0000000000f2781c */ /* 0x000fda0000f24577 */
[----:B------:R-:W-:Y:S05]  /*1460*/  @P1 BRA `(.L_x_16) ;  /* 0x0000000400181947 */ /* 0x000fea0003800000 */
[----:B------:R-:W-:-:S04]  /*1470*/  LOP3.LUT P1, RZ, R3, 0x7fffffff, RZ, 0xc0, !PT ;  /* 0x7fffffff03ff7812 */ /* 0x000fc8000782c0ff */
[----:B------:R-:W-:-:S13]  /*1480*/  PLOP3.LUT P0, PT, P0, P1, PT, 0x2f, 0xf2 ;  /* 0x0000000000f2781c */ /* 0x000fda0000702577 */
[----:B------:R-:W-:Y:S05]  /*1490*/  @P0 BRA `(.L_x_17) ;  /* 0x0000000400000947 */ /* 0x000fea0003800000 */
[----:B------:R-:W-:Y:S02]  /*14a0*/  ISETP.GE.AND P0, PT, R8, RZ, PT ;  /* 0x000000ff0800720c */ /* 0x000fe40003f06270 */
[----:B------:R-:W-:-:S11]  /*14b0*/  ISETP.GE.AND P1, PT, R9, RZ, PT ;  /* 0x000000ff0900720c */ /* 0x000fd60003f26270 */
[----:B------:R-:W-:Y:S02]  /*14c0*/  @P0 IMAD.MOV.U32 R4, RZ, RZ, RZ ;  /* 0x000000ffff040224 */ /* 0x000fe400078e00ff */
[----:B------:R-:W-:Y:S01]  /*14d0*/  @!P0 FFMA R0, R0, 1.84467440737095516160e+19, RZ ;  /* 0x5f80000000008823 */ /* 0x000fe200000000ff */
[----:B------:R-:W-:Y:S02]  /*14e0*/  @!P0 IMAD.MOV.U32 R4, RZ, RZ, -0x40 ;  /* 0xffffffc0ff048424 */ /* 0x000fe400078e00ff */
[----:B------:R-:W-:Y:S02]  /*14f0*/  @!P1 FFMA R3, R3, 1.84467440737095516160e+19, RZ ;  /* 0x5f80000003039823 */ /* 0x000fe400000000ff */
[----:B------:R-:W-:-:S07]  /*1500*/  @!P1 VIADD R4, R4, 0x40 ;  /* 0x0000004004049836 */ /* 0x000fce0000000000 */
.L_x_13:
[----:B------:R-:W-:Y:S01]  /*1510*/  LEA R8, R12, 0xc0800000, 0x17 ;  /* 0xc08000000c087811 */ /* 0x000fe200078eb8ff */
[----:B------:R-:W-:Y:S04]  /*1520*/  BSSY.RECONVERGENT B2, `(.L_x_18) ;  /* 0x0000036000027945 */ /* 0x000fe80003800200 */
[----:B------:R-:W-:Y:S02]  /*1530*/  IMAD.IADD R8, R3, 0x1, -R8 ;  /* 0x0000000103087824 */ /* 0x000fe400078e0a08 */
[----:B------:R-:W-:Y:S02]  /*1540*/  VIADD R3, R10, 0xffffff81 ;  /* 0xffffff810a037836 */ /* 0x000fe40000000000 */
[----:B------:R-:W0:Y:S01]  /*1550*/  MUFU.RCP R9, R8 ;  /* 0x0000000800097308 */ /* 0x000e220000001000 */
[----:B------:R-:W-:Y:S01]  /*1560*/  FADD.FTZ R11, -R8, -RZ ;  /* 0x800000ff080b7221 */ /* 0x000fe20000010100 */
[----:B------:R-:W-:-:S03]  /*1570*/  IMAD R0, R3, -0x800000, R0 ;  /* 0xff80000003007824 */ /* 0x000fc600078e0200 */
[----:B0-----:R-:W-:-:S04]  /*1580*/  FFMA R10, R9, R11, 1 ;  /* 0x3f800000090a7423 */ /* 0x001fc8000000000b */
[----:B------:R-:W-:-:S04]  /*1590*/  FFMA R14, R9, R10, R9 ;  /* 0x0000000a090e7223 */ /* 0x000fc80000000009 */
[----:B------:R-:W-:-:S04]  /*15a0*/  FFMA R9, R0, R14, RZ ;  /* 0x0000000e00097223 */ /* 0x000fc800000000ff */
[----:B------:R-:W-:-:S04]  /*15b0*/  FFMA R10, R11, R9, R0 ;  /* 0x000000090b0a7223 */ /* 0x000fc80000000000 */
[----:B------:R-:W-:Y:S01]  /*15c0*/  FFMA R13, R14, R10, R9 ;  /* 0x0000000a0e0d7223 */ /* 0x000fe20000000009 */
[----:B------:R-:W-:-:S03]  /*15d0*/  IADD3 R9, PT, PT, R3, 0x7f, -R12 ;  /* 0x0000007f03097810 */ /* 0x000fc60007ffe80c */
[----:B------:R-:W-:Y:S02]  /*15e0*/  FFMA R10, R11, R13, R0 ;  /* 0x0000000d0b0a7223 */ /* 0x000fe40000000000 */
[----:B------:R-:W-:Y:S02]  /*15f0*/  IMAD.IADD R9, R9, 0x1, R4 ;  /* 0x0000000109097824 */ /* 0x000fe400078e0204 */
[----:B------:R-:W-:-:S05]  /*1600*/  FFMA R0, R14, R10, R13 ;  /* 0x0000000a0e007223 */ /* 0x000fca000000000d */
[----:B------:R-:W-:-:S04]  /*1610*/  SHF.R.U32.HI R3, RZ, 0x17, R0 ;  /* 0x00000017ff037819 */ /* 0x000fc80000011600 */
[----:B------:R-:W-:-:S05]  /*1620*/  LOP3.LUT R3, R3, 0xff, RZ, 0xc0, !PT ;  /* 0x000000ff03037812 */ /* 0x000fca00078ec0ff */
[----:B------:R-:W-:-:S04]  /*1630*/  IMAD.IADD R11, R3, 0x1, R9 ;  /* 0x00000001030b7824 */ /* 0x000fc800078e0209 */
[----:B------:R-:W-:-:S05]  /*1640*/  VIADD R3, R11, 0xffffffff ;  /* 0xffffffff0b037836 */ /* 0x000fca0000000000 */
[----:B------:R-:W-:-:S13]  /*1650*/  ISETP.GE.U32.AND P0, PT, R3, 0xfe, PT ;  /* 0x000000fe0300780c */ /* 0x000fda0003f06070 */
[----:B------:R-:W-:Y:S05]  /*1660*/  @!P0 BRA `(.L_x_19) ;  /* 0x0000000000808947 */ /* 0x000fea0003800000 */
[----:B------:R-:W-:-:S13]  /*1670*/  ISETP.GT.AND P0, PT, R11, 0xfe, PT ;  /* 0x000000fe0b00780c */ /* 0x000fda0003f04270 */
[----:B------:R-:W-:Y:S05]  /*1680*/  @P0 BRA `(.L_x_20) ;  /* 0x00000000006c0947 */ /* 0x000fea0003800000 */
[----:B------:R-:W-:-:S13]  /*1690*/  ISETP.GE.AND P0, PT, R11, 0x1, PT ;  /* 0x000000010b00780c */ /* 0x000fda0003f06270 */
[----:B------:R-:W-:Y:S05]  /*16a0*/  @P0 BRA `(.L_x_21) ;  /* 0x0000000000740947 */ /* 0x000fea0003800000 */
[----:B------:R-:W-:Y:S02]  /*16b0*/  ISETP.GE.AND P0, PT, R11, -0x18, PT ;  /* 0xffffffe80b00780c */ /* 0x000fe40003f06270 */
[----:B------:R-:W-:-:S11]  /*16c0*/  LOP3.LUT R0, R0, 0x80000000, RZ, 0xc0, !PT ;  /* 0x8000000000007812 */ /* 0x000fd600078ec0ff */
[----:B------:R-:W-:Y:S05]  /*16d0*/  @!P0 BRA `(.L_x_21) ;  /* 0x0000000000688947 */ /* 0x000fea0003800000 */
[CCC-:B------:R-:W-:Y:S01]  /*16e0*/  FFMA.RZ R3, R14.reuse, R10.reuse, R13.reuse ;  /* 0x0000000a0e037223 */ /* 0x1c0fe2000000c00d */
[C---:B------:R-:W-:Y:S02]  /*16f0*/  VIADD R9, R11.reuse, 0x20 ;  /* 0x000000200b097836 */ /* 0x040fe40000000000 */
[CCC-:B------:R-:W-:Y:S01]  /*1700*/  FFMA.RM R4, R14.reuse, R10.reuse, R13.reuse ;  /* 0x0000000a0e047223 */ /* 0x1c0fe2000000400d */
[----:B------:R-:W-:Y:S02]  /*1710*/  ISETP.NE.AND P2, PT, R11, RZ, PT ;  /* 0x000000ff0b00720c */ /* 0x000fe40003f45270 */
[----:B------:R-:W-:Y:S01]  /*1720*/  LOP3.LUT R8, R3, 0x7fffff, RZ, 0xc0, !PT ;  /* 0x007fffff03087812 */ /* 0x000fe200078ec0ff */
[----:B------:R-:W-:Y:S01]  /*1730*/  FFMA.RP R3, R14, R10, R13 ;  /* 0x0000000a0e037223 */ /* 0x000fe2000000800d */
[----:B------:R-:W-:Y:S01]  /*1740*/  IMAD.MOV R10, RZ, RZ, -R11 ;  /* 0x000000ffff0a7224 */ /* 0x000fe200078e0a0b */
[----:B------:R-:W-:Y:S02]  /*1750*/  ISETP.NE.AND P1, PT, R11, RZ, PT ;  /* 0x000000ff0b00720c */ /* 0x000fe40003f25270 */
[----:B------:R-:W-:-:S02]  /*1760*/  LOP3.LUT R8, R8, 0x800000, RZ, 0xfc, !PT ;  /* 0x0080000008087812 */ /* 0x000fc400078efcff */
[----:B------:R-:W-:Y:S02]  /*1770*/  FSETP.NEU.FTZ.AND P0, PT, R3, R4, PT ;  /* 0x000000040300720b */ /* 0x000fe40003f1d000 */
[----:B------:R-:W-:Y:S02]  /*1780*/  SHF.L.U32 R9, R8, R9, RZ ;  /* 0x0000000908097219 */ /* 0x000fe400000006ff */
[----:B------:R-:W-:Y:S02]  /*1790*/  SEL R3, R10, RZ, P2 ;  /* 0x000000ff0a037207 */ /* 0x000fe40001000000 */
[----:B------:R-:W-:Y:S02]  /*17a0*/  ISETP.NE.AND P1, PT, R9, RZ, P1 ;  /* 0x000000ff0900720c */ /* 0x000fe40000f25270 */
[----:B------:R-:W-:Y:S02]  /*17b0*/  SHF.R.U32.HI R3, RZ, R3, R8 ;  /* 0x00000003ff037219 */ /* 0x000fe40000011608 */
[----:B------:R-:W-:-:S02]  /*17c0*/  PLOP3.LUT P0, PT, P0, P1, PT, 0xf8, 0x8f ;  /* 0x00000000008f781c */ /* 0x000fc40000703f70 */
[----:B------:R-:W-:Y:S02]  /*17d0*/  SHF.R.U32.HI R9, RZ, 0x1, R3 ;  /* 0x00000001ff097819 */ /* 0x000fe40000011603 */
[----:B------:R-:W-:-:S04]  /*17e0*/  SEL R4, RZ, 0x1, !P0 ;  /* 0x00000001ff047807 */ /* 0x000fc80004000000 */
[----:B------:R-:W-:-:S04]  /*17f0*/  LOP3.LUT R4, R4, 0x1, R9, 0xf8, !PT ;  /* 0x0000000104047812 */ /* 0x000fc800078ef809 */
[----:B------:R-:W-:-:S05]  /*1800*/  LOP3.LUT R4, R4, R3, RZ, 0xc0, !PT ;  /* 0x0000000304047212 */ /* 0x000fca00078ec0ff */
[----:B------:R-:W-:-:S05]  /*1810*/  IMAD.IADD R9, R9, 0x1, R4 ;  /* 0x0000000109097824 */ /* 0x000fca00078e0204 */
[----:B------:R-:W-:Y:S01]  /*1820*/  LOP3.LUT R0, R9, R0, RZ, 0xfc, !PT ;  /* 0x0000000009007212 */ /* 0x000fe200078efcff */
[----:B------:R-:W-:Y:S06]  /*1830*/  BRA `(.L_x_21) ;  /* 0x0000000000107947 */ /* 0x000fec0003800000 */
.L_x_20:
[----:B------:R-:W-:-:S04]  /*1840*/  LOP3.LUT R0, R0, 0x80000000, RZ, 0xc0, !PT ;  /* 0x8000000000007812 */ /* 0x000fc800078ec0ff */
[----:B------:R-:W-:Y:S01]  /*1850*/  LOP3.LUT R0, R0, 0x7f800000, RZ, 0xfc, !PT ;  /* 0x7f80000000007812 */ /* 0x000fe200078efcff */
[----:B------:R-:W-:Y:S06]  /*1860*/  BRA `(.L_x_21) ;  /* 0x0000000000047947 */ /* 0x000fec0003800000 */
.L_x_19:
[----:B------:R-:W-:-:S07]  /*1870*/  IMAD R0, R9, 0x800000, R0 ;  /* 0x0080000009007824 */ /* 0x000fce00078e0200 */
.L_x_21:
[----:B------:R-:W-:Y:S05]  /*1880*/  BSYNC.RECONVERGENT B2 ;  /* 0x0000000000027941 */ /* 0x000fea0003800200 */
.L_x_18:
[----:B------:R-:W-:Y:S05]  /*1890*/  BRA `(.L_x_22) ;  /* 0x0000000000207947 */ /* 0x000fea0003800000 */
.L_x_17:
[----:B------:R-:W-:-:S04]  /*18a0*/  LOP3.LUT R0, R3, 0x80000000, R0, 0x48, !PT ;  /* 0x8000000003007812 */ /* 0x000fc800078e4800 */
[----:B------:R-:W-:Y:S01]  /*18b0*/  LOP3.LUT R0, R0, 0x7f800000, RZ, 0xfc, !PT ;  /* 0x7f80000000007812 */ /* 0x000fe200078efcff */
[----:B------:R-:W-:Y:S06]  /*18c0*/  BRA `(.L_x_22) ;  /* 0x0000000000147947 */ /* 0x000fec0003800000 */
.L_x_16:
[----:B------:R-:W-:Y:S01]  /*18d0*/  LOP3.LUT R0, R3, 0x80000000, R0, 0x48, !PT ;  /* 0x8000000003007812 */ /* 0x000fe200078e4800 */
[----:B------:R-:W-:Y:S06]  /*18e0*/  BRA `(.L_x_22) ;  /* 0x00000000000c7947 */ /* 0x000fec0003800000 */
.L_x_15:
[----:B------:R-:W0:Y:S01]  /*18f0*/  MUFU.RSQ R0, -QNAN ;  /* 0xffc0000000007908 */ /* 0x000e220000001400 */
[----:B------:R-:W-:Y:S05]  /*1900*/  BRA `(.L_x_22) ;  /* 0x0000000000047947 */ /* 0x000fea0003800000 */
.L_x_14:
[----:B------:R-:W-:-:S07]  /*1910*/  FADD.FTZ R0, R0, R3 ;  /* 0x0000000300007221 */ /* 0x000fce0000010000 */
.L_x_22:
[----:B------:R-:W-:Y:S05]  /*1920*/  BSYNC.RECONVERGENT B1 ;  /* 0x0000000000017941 */ /* 0x000fea0003800200 */
.L_x_12:
[----:B------:R-:W-:-:S04]  /*1930*/  IMAD.MOV.U32 R3, RZ, RZ, 0x0 ;  /* 0x00000000ff037424 */ /* 0x000fc800078e00ff */
[----:B0-----:R-:W-:Y:S05]  /*1940*/  RET.REL.NODEC R2 `(_Z17cu_move_particlesP8Particleiii) ;  /* 0xffffffe402ac7950 */ /* 0x001fea0003c3ffff */
.L_x_23:
[----:B------:R-:W-:-:S00]  /*1950*/  BRA `(.L_x_23) ;  /* 0xfffffffc00fc7947 */ /* 0x000fc0000383ffff */
[----:B------:R-:W-:-:S00]  /*1960*/  NOP ;  /* 0x0000000000007918 */ /* 0x000fc00000000000 */
        /* <DEDUP_REMOVED lines=9> */
.L_x_24:


//--------------------- .nv.global.init           --------------------------
	.section	.nv.global.init,"aw",@progbits
	.align	4
.nv.global.init:
	.type		__cudart_i2opi_f,@object
	.size		__cudart_i2opi_f,(.L_0 - __cudart_i2opi_f)
__cudart_i2opi_f:
        /*0000*/ 	.byte	0x41, 0x90, 0x43, 0x3c, 0x99, 0x95, 0x62, 0xdb, 0xc0, 0xdd, 0x34, 0xf5, 0xd1, 0x57, 0x27, 0xfc
        /*0010*/ 	.byte	0x29, 0x15, 0x44, 0x4e, 0x6e, 0x83, 0xf9, 0xa2
.L_0:


//--------------------- .nv.shared.reserved.0     --------------------------
	.section	.nv.shared.reserved.0,"aw",@nobits
	.weak		__nv_reservedSMEM_offset_0_alias
	.size		__nv_reservedSMEM_offset_0_alias, 0, 64
	.other		__nv_reservedSMEM_offset_0_alias,@"STO_CUDA_RESERVED_SHARED STV_DEFAULT"
__nv_reservedSMEM_offset_0_alias:
	.zero		0
	.zero		64


//--------------------- .nv.constant0._Z17cu_move_particlesP8Particleiii --------------------------
	.section	.nv.constant0._Z17cu_move_particlesP8Particleiii,"a",@progbits
	.sectionflags	@""
	.align	4
.nv.constant0._Z17cu_move_particlesP8Particleiii:
	.zero		916


//--------------------- SYMBOLS --------------------------

	.type		.nv.reservedSmem.offset0,@object
	.size		.nv.reservedSmem.offset0,0x4
